//
// Generated by NVIDIA NVVM Compiler
//
// Compiler Build ID: CL-36424714
// Cuda compilation tools, release 13.0, V13.0.88
// Based on NVVM 20.0.0
//

.version 9.0
.target sm_100
.address_size 64

	// .globl	_Z10bad_kerneli
.extern .func __assertfail
(
	.param .b64 __assertfail_param_0,
	.param .b64 __assertfail_param_1,
	.param .b32 __assertfail_param_2,
	.param .b64 __assertfail_param_3,
	.param .b64 __assertfail_param_4
)
;
.global .align 1 .b8 __unnamed_1[21] = {118, 111, 105, 100, 32, 98, 97, 100, 95, 107, 101, 114, 110, 101, 108, 40, 105, 110, 116, 41};
.global .align 1 .b8 $str[6] = {102, 97, 108, 115, 101};
.global .align 1 .b8 $str$1[27] = {47, 116, 109, 112, 47, 115, 97, 115, 115, 95, 99, 117, 95, 114, 119, 118, 49, 110, 51, 116, 101, 47, 107, 46, 99, 117};

.visible .entry _Z10bad_kerneli(
	.param .u32 _Z10bad_kerneli_param_0
)
{
	.reg .b64 	%rd<7>;

	mov.u64 	%rd1, $str;
	cvta.global.u64 	%rd2, %rd1;
	mov.u64 	%rd3, $str$1;
	cvta.global.u64 	%rd4, %rd3;
	mov.u64 	%rd5, __unnamed_1;
	cvta.global.u64 	%rd6, %rd5;
	{ // callseq 0, 0
	.param .b64 param0;
	st.param.b64 	[param0], %rd2;
	.param .b64 param1;
	st.param.b64 	[param1], %rd4;
	.param .b32 param2;
	st.param.b32 	[param2], 47;
	.param .b64 param3;
	st.param.b64 	[param3], %rd6;
	.param .b64 param4;
	st.param.b64 	[param4], 1;
	call.uni 
	__assertfail, 
	(
	param0, 
	param1, 
	param2, 
	param3, 
	param4
	);
	} // callseq 0
	ret;

}


// ===== COMPILED SASS (sm_100) =====

	.target	sm_100

	.elftype	@"ET_EXEC"


//--------------------- .note.nv.tkinfo           --------------------------
	.section	.note.nv.tkinfo,"",@"SHT_NOTE"
	.sectionflags	@"SHF_NOTE_NV_TKINFO"
	.tkinfo
        /*0018*/ 	.word	0x00000002
        /*0030*/ 	.string	""
        /*0030*/ 	.string	"ptxas"
        /*0030*/ 	.string	"Cuda compilation tools, release 13.0, V13.0.88"
        /*0030*/ 	.string	"Build cuda_13.0.r13.0/compiler.36424714_0"
        /*0030*/ 	.string	"-arch sm_100 -m 64 "



//--------------------- .note.nv.cuinfo           --------------------------
	.section	.note.nv.cuinfo,"",@"SHT_NOTE"
	.sectionflags	@"SHF_NOTE_NV_CUINFO"
        /*0018*/ 	.short	0x0002
        /*001a*/ 	.short	0x0064
        /*001c*/ 	.short	0x0082
	.zero		2


//--------------------- .nv.info                  --------------------------
	.section	.nv.info,"",@"SHT_CUDA_INFO"
	.align	4


	//----- nvinfo : EIATTR_REGCOUNT
	.align		4
        /*0000*/ 	.byte	0x04, 0x2f
        /*0002*/ 	.short	(.L_4 - .L_3)
	.align		4
.L_3:
        /*0004*/ 	.word	index@(_Z10bad_kerneli)
        /*0008*/ 	.word	0x00000018


	//----- nvinfo : EIATTR_FRAME_SIZE
	.align		4
.L_4:
        /*000c*/ 	.byte	0x04, 0x11
        /*000e*/ 	.short	(.L_6 - .L_5)
	.align		4
.L_5:
        /*0010*/ 	.word	index@(_Z10bad_kerneli)
        /*0014*/ 	.word	0x00000000


	//----- nvinfo : EIATTR_MIN_STACK_SIZE
	.align		4
.L_6:
        /*0018*/ 	.byte	0x04, 0x12
        /*001a*/ 	.short	(.L_8 - .L_7)
	.align		4
.L_7:
        /*001c*/ 	.word	index@(_Z10bad_kerneli)
        /*0020*/ 	.word	0x00000000
.L_8:


//--------------------- .nv.compat                --------------------------
	.section	.nv.compat,"",@"SHT_CUDA_COMPAT_INFO"
	.align	4
        /*0000*/ 	.byte	0x02, 0x09, 0x00, 0x00, 0x02, 0x02, 0x01, 0x00, 0x02, 0x05, 0x05, 0x00, 0x03, 0x07, 0x01, 0x01
        /*0010*/ 	.byte	0x02, 0x03, 0x00, 0x00, 0x02, 0x06, 0x01, 0x00, 0x04, 0x0b, 0x08, 0x00, 0x09, 0x00, 0x00, 0x00
        /*0020*/ 	.byte	0x00, 0x00, 0x00, 0x00


//--------------------- .nv.info._Z10bad_kerneli  --------------------------
	.section	.nv.info._Z10bad_kerneli,"",@"SHT_CUDA_INFO"
	.sectionflags	@""
	.align	4


	//----- nvinfo : EIATTR_CUDA_API_VERSION
	.align		4
        /*0000*/ 	.byte	0x04, 0x37
        /*0002*/ 	.short	(.L_10 - .L_9)
.L_9:
        /*0004*/ 	.word	0x00000082


	//----- nvinfo : EIATTR_KPARAM_INFO
	.align		4
.L_10:
        /*0008*/ 	.byte	0x04, 0x17
        /*000a*/ 	.short	(.L_12 - .L_11)
.L_11:
        /*000c*/ 	.word	0x00000000
        /*0010*/ 	.short	0x0000
        /*0012*/ 	.short	0x0000
        /*0014*/ 	.byte	0x00, 0xf0, 0x11, 0x00


	//----- nvinfo : EIATTR_SPARSE_MMA_MASK
	.align		4
.L_12:
        /*0018*/ 	.byte	0x03, 0x50
        /*001a*/ 	.short	0x0000


	//----- nvinfo : EIATTR_MAXREG_COUNT
	.align		4
        /*001c*/ 	.byte	0x03, 0x1b
        /*001e*/ 	.short	0x00ff


	//----- nvinfo : EIATTR_EXTERNS
	.align		4
        /*0020*/ 	.byte	0x04, 0x0f
        /*0022*/ 	.short	(.L_14 - .L_13)


	//   ....[0]....
	.align		4
.L_13:
        /*0024*/ 	.word	index@(__assertfail)


	//----- nvinfo : EIATTR_MERCURY_ISA_VERSION
	.align		4
.L_14:
        /*0028*/ 	.byte	0x03, 0x5f
        /*002a*/ 	.short	0x0101


	//----- nvinfo : EIATTR_VRC_CTA_INIT_COUNT
	.align		4
        /*002c*/ 	.byte	0x02, 0x4a
	.zero		1
	.zero		1


	//----- nvinfo : EIATTR_SYSCALL_OFFSETS
	.align		4
        /*0030*/ 	.byte	0x04, 0x46
        /*0032*/ 	.short	(.L_16 - .L_15)


	//   ....[0]....
.L_15:
        /*0034*/ 	.word	0x00000100


	//----- nvinfo : EIATTR_EXIT_INSTR_OFFSETS
	.align		4
.L_16:
        /*0038*/ 	.byte	0x04, 0x1c
        /*003a*/ 	.short	(.L_18 - .L_17)


	//   ....[0]....
.L_17:
        /*003c*/ 	.word	0x00000110


	//----- nvinfo : EIATTR_CBANK_PARAM_SIZE
	.align		4
.L_18:
        /*0040*/ 	.byte	0x03, 0x19
        /*0042*/ 	.short	0x0004


	//----- nvinfo : EIATTR_PARAM_CBANK
	.align		4
        /*0044*/ 	.byte	0x04, 0x0a
        /*0046*/ 	.short	(.L_20 - .L_19)
	.align		4
.L_19:
        /*0048*/ 	.word	index@(.nv.constant0._Z10bad_kerneli)
        /*004c*/ 	.short	0x0380
        /*004e*/ 	.short	0x0004


	//----- nvinfo : EIATTR_SW_WAR
	.align		4
.L_20:
        /*0050*/ 	.byte	0x04, 0x36
        /*0052*/ 	.short	(.L_22 - .L_21)
.L_21:
        /*0054*/ 	.word	0x00000008
.L_22:


//--------------------- .nv.callgraph             --------------------------
	.section	.nv.callgraph,"",@"SHT_CUDA_CALLGRAPH"
	.align	4
	.sectionentsize	8
	.align		4
        /*0000*/ 	.word	0x00000000
	.align		4
        /*0004*/ 	.word	0xffffffff
	.align		4
        /*0008*/ 	.word	index@(_Z10bad_kerneli)
	.align		4
        /*000c*/ 	.word	index@(__assertfail)
	.align		4
        /*0010*/ 	.word	0x00000000
	.align		4
        /*0014*/ 	.word	0xfffffffe
	.align		4
        /*0018*/ 	.word	0x00000000
	.align		4
        /*001c*/ 	.word	0xfffffffd
	.align		4
        /*0020*/ 	.word	0x00000000
	.align		4
        /*0024*/ 	.word	0xfffffffc


//--------------------- .nv.constant4             --------------------------
	.section	.nv.constant4,"a",@progbits
	.align	8
	.align		8
.nv.constant4:
        /*0000*/ 	.dword	__assertfail
	.align		8
        /*0008*/ 	.dword	__unnamed_1
	.align		8
        /*0010*/ 	.dword	$str
	.align		8
        /*0018*/ 	.dword	$str$1


//--------------------- .text._Z10bad_kerneli     --------------------------
	.section	.text._Z10bad_kerneli,"ax",@progbits
	.align	128
        .global         _Z10bad_kerneli
        .type           _Z10bad_kerneli,@function
        .size           _Z10bad_kerneli,(.L_x_2 - _Z10bad_kerneli)
        .other          _Z10bad_kerneli,@"STO_CUDA_ENTRY STV_DEFAULT"
_Z10bad_kerneli:
.text._Z10bad_kerneli:
[----:B------:R-:W0:Y:S01]  /*0000*/  LDC R1, c[0x0][0x37c] ;  /* 0x0000df00ff017b82 */ /* 0x000e220000000800 */
[----:B------:R-:W-:Y:S01]  /*0010*/  MOV R0, 0x0 ;  /* 0x0000000000007802 */ /* 0x000fe20000000f00 */
[----:B------:R-:W1:Y:S01]  /*0020*/  LDCU.64 UR4, c[0x4][0x10] ;  /* 0x01000200ff0477ac */ /* 0x000e620008000a00 */
[----:B------:R-:W-:Y:S02]  /*0030*/  HFMA2 R12, -RZ, RZ, 0, 5.9604644775390625e-08 ;  /* 0x00000001ff0c7431 */ /* 0x000fe400000001ff */
[----:B------:R-:W-:-:S03]  /*0040*/  IMAD.MOV.U32 R8, RZ, RZ, 0x2f ;  /* 0x0000002fff087424 */ /* 0x000fc600078e00ff */
[----:B------:R2:W3:Y:S01]  /*0050*/  LDC.64 R2, c[0x4][R0] ;  /* 0x0100000000027b82 */ /* 0x0004e20000000a00 */
[----:B------:R-:W4:Y:S01]  /*0060*/  LDCU.64 UR6, c[0x4][0x18] ;  /* 0x01000300ff0677ac */ /* 0x000f220008000a00 */
[----:B------:R-:W-:Y:S01]  /*0070*/  IMAD.MOV.U32 R13, RZ, RZ, RZ ;  /* 0x000000ffff0d7224 */ /* 0x000fe200078e00ff */
[----:B------:R-:W5:Y:S01]  /*0080*/  LDCU.64 UR8, c[0x4][0x8] ;  /* 0x01000100ff0877ac */ /* 0x000f620008000a00 */
[----:B-1----:R-:W-:Y:S01]  /*0090*/  IMAD.U32 R4, RZ, RZ, UR4 ;  /* 0x00000004ff047e24 */ /* 0x002fe2000f8e00ff */
[----:B------:R-:W-:Y:S01]  /*00a0*/  MOV R5, UR5 ;  /* 0x0000000500057c02 */ /* 0x000fe20008000f00 */
[----:B----4-:R-:W-:Y:S01]  /*00b0*/  IMAD.U32 R6, RZ, RZ, UR6 ;  /* 0x00000006ff067e24 */ /* 0x010fe2000f8e00ff */
[----:B------:R-:W-:Y:S01]  /*00c0*/  MOV R7, UR7 ;  /* 0x0000000700077c02 */ /* 0x000fe20008000f00 */
[----:B-----5:R-:W-:Y:S01]  /*00d0*/  IMAD.U32 R10, RZ, RZ, UR8 ;  /* 0x00000008ff0a7e24 */ /* 0x020fe2000f8e00ff */
[----:B--2---:R-:W-:-:S07]  /*00e0*/  MOV R11, UR9 ;  /* 0x00000009000b7c02 */ /* 0x004fce0008000f00 */
[----:B------:R-:W-:-:S07]  /*00f0*/  LEPC R20, `(.L_x_0) ;  /* 0x000000001014794e */ /* 0x000fce0000000000 */
[----:B0--3--:R-:W-:Y:S05]  /*0100*/  CALL.ABS.NOINC R2 ;  /* 0x0000000002007343 */ /* 0x009fea0003c00000 */
.L_x_0:
[----:B------:R-:W-:Y:S05]  /*0110*/  EXIT ;  /* 0x000000000000794d */ /* 0x000fea0003800000 */
.L_x_1:
[----:B------:R-:W-:-:S00]  /*0120*/  BRA `(.L_x_1) ;  /* 0xfffffffc00fc7947 */ /* 0x000fc0000383ffff */
[----:B------:R-:W-:-:S00]  /*0130*/  NOP ;  /* 0x0000000000007918 */ /* 0x000fc00000000000 */
        /* <DEDUP_REMOVED lines=12> */
.L_x_2:


//--------------------- .nv.global.init           --------------------------
	.section	.nv.global.init,"aw",@progbits
.nv.global.init:
	.type		$str,@object
	.size		$str,(__unnamed_1 - $str)
$str:
        /*0000*/ 	.byte	0x66, 0x61, 0x6c, 0x73, 0x65, 0x00
	.type		__unnamed_1,@object
	.size		__unnamed_1,($str$1 - __unnamed_1)
__unnamed_1:
        /*0006*/ 	.byte	0x76, 0x6f, 0x69, 0x64, 0x20, 0x62, 0x61, 0x64, 0x5f, 0x6b, 0x65, 0x72, 0x6e, 0x65, 0x6c, 0x28
        /*0016*/ 	.byte	0x69, 0x6e, 0x74, 0x29, 0x00
	.type		$str$1,@object
	.size		$str$1,(.L_2 - $str$1)
$str$1:
        /*001b*/ 	.byte	0x2f, 0x74, 0x6d, 0x70, 0x2f, 0x73, 0x61, 0x73, 0x73, 0x5f, 0x63, 0x75, 0x5f, 0x72, 0x77, 0x76
        /*002b*/ 	.byte	0x31, 0x6e, 0x33, 0x74, 0x65, 0x2f, 0x6b, 0x2e, 0x63, 0x75, 0x00
.L_2:


//--------------------- .nv.shared.reserved.0     --------------------------
	.section	.nv.shared.reserved.0,"aw",@nobits
	.weak		__nv_reservedSMEM_offset_0_alias
	.size		__nv_reservedSMEM_offset_0_alias, 0, 64
	.other		__nv_reservedSMEM_offset_0_alias,@"STO_CUDA_RESERVED_SHARED STV_DEFAULT"
__nv_reservedSMEM_offset_0_alias:
	.zero		0
	.zero		64


//--------------------- .nv.constant0._Z10bad_kerneli --------------------------
	.section	.nv.constant0._Z10bad_kerneli,"a",@progbits
	.sectionflags	@""
	.align	4
.nv.constant0._Z10bad_kerneli:
	.zero		900


//--------------------- SYMBOLS --------------------------

	.type		.nv.reservedSmem.offset0,@object
	.size		.nv.reservedSmem.offset0,0x4
	.type		__assertfail,@function
